//
// Generated by NVIDIA NVVM Compiler
//
// Compiler Build ID: CL-36424714
// Cuda compilation tools, release 13.0, V13.0.88
// Based on NVVM 20.0.0
//

.version 9.0
.target sm_100
.address_size 64

	// .globl	Project
.extern .func  (.param .b32 func_retval0) vprintf
(
	.param .b64 vprintf_param_0,
	.param .b64 vprintf_param_1
)
;
.global .align 1 .b8 $str[20] = {72, 101, 108, 108, 111, 32, 87, 111, 114, 108, 100, 32, 37, 100, 32, 10, 32, 37, 100};

.visible .entry Project(
	.param .u64 .ptr .align 1 Project_param_0,
	.param .u64 .ptr .align 1 Project_param_1
)
{
	.local .align 16 .b8 	__local_depot0[16];
	.reg .b64 	%SP;
	.reg .b64 	%SPL;
	.reg .b32 	%r<4>;
	.reg .b64 	%rd<10>;
	.reg .b64 	%fd<2>;

	mov.u64 	%SPL, __local_depot0;
	cvta.local.u64 	%SP, %SPL;
	ld.param.u64 	%rd1, [Project_param_0];
	ld.param.u64 	%rd2, [Project_param_1];
	cvta.to.global.u64 	%rd3, %rd2;
	cvta.to.global.u64 	%rd4, %rd1;
	add.u64 	%rd5, %SP, 0;
	add.u64 	%rd6, %SPL, 0;
	ld.global.u32 	%r1, [%rd4+4];
	ld.global.u64 	%rd7, [%rd3+8];
	ld.f64 	%fd1, [%rd7+8];
	st.local.u32 	[%rd6], %r1;
	st.local.f64 	[%rd6+8], %fd1;
	mov.u64 	%rd8, $str;
	cvta.global.u64 	%rd9, %rd8;
	{ // callseq 0, 0
	.param .b64 param0;
	st.param.b64 	[param0], %rd9;
	.param .b64 param1;
	st.param.b64 	[param1], %rd5;
	.param .b32 retval0;
	call.uni (retval0), 
	vprintf, 
	(
	param0, 
	param1
	);
	ld.param.b32 	%r2, [retval0];
	} // callseq 0
	bar.sync 	0;
	ret;

}


// ===== COMPILED SASS (sm_100) =====

	.target	sm_100

	.elftype	@"ET_EXEC"


//--------------------- .note.nv.tkinfo           --------------------------
	.section	.note.nv.tkinfo,"",@"SHT_NOTE"
	.sectionflags	@"SHF_NOTE_NV_TKINFO"
	.tkinfo
        /*0018*/ 	.word	0x00000002
        /*0030*/ 	.string	""
        /*0030*/ 	.string	"ptxas"
        /*0030*/ 	.string	"Cuda compilation tools, release 13.0, V13.0.88"
        /*0030*/ 	.string	"Build cuda_13.0.r13.0/compiler.36424714_0"
        /*0030*/ 	.string	"-arch sm_100 -m 64 "



//--------------------- .note.nv.cuinfo           --------------------------
	.section	.note.nv.cuinfo,"",@"SHT_NOTE"
	.sectionflags	@"SHF_NOTE_NV_CUINFO"
        /*0018*/ 	.short	0x0002
        /*001a*/ 	.short	0x0064
        /*001c*/ 	.short	0x0082
	.zero		2


//--------------------- .nv.info                  --------------------------
	.section	.nv.info,"",@"SHT_CUDA_INFO"
	.align	4


	//----- nvinfo : EIATTR_REGCOUNT
	.align		4
        /*0000*/ 	.byte	0x04, 0x2f
        /*0002*/ 	.short	(.L_2 - .L_1)
	.align		4
.L_1:
        /*0004*/ 	.word	index@(Project)
        /*0008*/ 	.word	0x00000018


	//----- nvinfo : EIATTR_FRAME_SIZE
	.align		4
.L_2:
        /*000c*/ 	.byte	0x04, 0x11
        /*000e*/ 	.short	(.L_4 - .L_3)
	.align		4
.L_3:
        /*0010*/ 	.word	index@(Project)
        /*0014*/ 	.word	0x00000010


	//----- nvinfo : EIATTR_MIN_STACK_SIZE
	.align		4
.L_4:
        /*0018*/ 	.byte	0x04, 0x12
        /*001a*/ 	.short	(.L_6 - .L_5)
	.align		4
.L_5:
        /*001c*/ 	.word	index@(Project)
        /*0020*/ 	.word	0x00000010
.L_6:


//--------------------- .nv.compat                --------------------------
	.section	.nv.compat,"",@"SHT_CUDA_COMPAT_INFO"
	.align	4
        /*0000*/ 	.byte	0x02, 0x09, 0x00, 0x00, 0x02, 0x02, 0x01, 0x00, 0x02, 0x05, 0x05, 0x00, 0x03, 0x07, 0x01, 0x01
        /*0010*/ 	.byte	0x02, 0x03, 0x00, 0x00, 0x02, 0x06, 0x01, 0x00, 0x04, 0x0b, 0x08, 0x00, 0x09, 0x00, 0x00, 0x00
        /*0020*/ 	.byte	0x00, 0x00, 0x00, 0x00


//--------------------- .nv.info.Project          --------------------------
	.section	.nv.info.Project,"",@"SHT_CUDA_INFO"
	.sectionflags	@""
	.align	4


	//----- nvinfo : EIATTR_CUDA_API_VERSION
	.align		4
        /*0000*/ 	.byte	0x04, 0x37
        /*0002*/ 	.short	(.L_8 - .L_7)
.L_7:
        /*0004*/ 	.word	0x00000082


	//----- nvinfo : EIATTR_KPARAM_INFO
	.align		4
.L_8:
        /*0008*/ 	.byte	0x04, 0x17
        /*000a*/ 	.short	(.L_10 - .L_9)
.L_9:
        /*000c*/ 	.word	0x00000000
        /*0010*/ 	.short	0x0001
        /*0012*/ 	.short	0x0008
        /*0014*/ 	.byte	0x00, 0xf5, 0x21, 0x00


	//----- nvinfo : EIATTR_KPARAM_INFO
	.align		4
.L_10:
        /*0018*/ 	.byte	0x04, 0x17
        /*001a*/ 	.short	(.L_12 - .L_11)
.L_11:
        /*001c*/ 	.word	0x00000000
        /*0020*/ 	.short	0x0000
        /*0022*/ 	.short	0x0000
        /*0024*/ 	.byte	0x00, 0xf5, 0x21, 0x00


	//----- nvinfo : EIATTR_SPARSE_MMA_MASK
	.align		4
.L_12:
        /*0028*/ 	.byte	0x03, 0x50
        /*002a*/ 	.short	0x0000


	//----- nvinfo : EIATTR_MAXREG_COUNT
	.align		4
        /*002c*/ 	.byte	0x03, 0x1b
        /*002e*/ 	.short	0x00ff


	//----- nvinfo : EIATTR_NUM_BARRIERS
	.align		4
        /*0030*/ 	.byte	0x02, 0x4c
        /*0032*/ 	.byte	0x01
	.zero		1


	//----- nvinfo : EIATTR_EXTERNS
	.align		4
        /*0034*/ 	.byte	0x04, 0x0f
        /*0036*/ 	.short	(.L_14 - .L_13)


	//   ....[0]....
	.align		4
.L_13:
        /*0038*/ 	.word	index@(vprintf)


	//----- nvinfo : EIATTR_MERCURY_ISA_VERSION
	.align		4
.L_14:
        /*003c*/ 	.byte	0x03, 0x5f
        /*003e*/ 	.short	0x0101


	//----- nvinfo : EIATTR_VRC_CTA_INIT_COUNT
	.align		4
        /*0040*/ 	.byte	0x02, 0x4a
	.zero		1
	.zero		1


	//----- nvinfo : EIATTR_SYSCALL_OFFSETS
	.align		4
        /*0044*/ 	.byte	0x04, 0x46
        /*0046*/ 	.short	(.L_16 - .L_15)


	//   ....[0]....
.L_15:
        /*0048*/ 	.word	0x00000140


	//----- nvinfo : EIATTR_EXIT_INSTR_OFFSETS
	.align		4
.L_16:
        /*004c*/ 	.byte	0x04, 0x1c
        /*004e*/ 	.short	(.L_18 - .L_17)


	//   ....[0]....
.L_17:
        /*0050*/ 	.word	0x00000170


	//----- nvinfo : EIATTR_CBANK_PARAM_SIZE
	.align		4
.L_18:
        /*0054*/ 	.byte	0x03, 0x19
        /*0056*/ 	.short	0x0010


	//----- nvinfo : EIATTR_PARAM_CBANK
	.align		4
        /*0058*/ 	.byte	0x04, 0x0a
        /*005a*/ 	.short	(.L_20 - .L_19)
	.align		4
.L_19:
        /*005c*/ 	.word	index@(.nv.constant0.Project)
        /*0060*/ 	.short	0x0380
        /*0062*/ 	.short	0x0010


	//----- nvinfo : EIATTR_SW_WAR
	.align		4
.L_20:
        /*0064*/ 	.byte	0x04, 0x36
        /*0066*/ 	.short	(.L_22 - .L_21)
.L_21:
        /*0068*/ 	.word	0x00000008
.L_22:


//--------------------- .nv.callgraph             --------------------------
	.section	.nv.callgraph,"",@"SHT_CUDA_CALLGRAPH"
	.align	4
	.sectionentsize	8
	.align		4
        /*0000*/ 	.word	0x00000000
	.align		4
        /*0004*/ 	.word	0xffffffff
	.align		4
        /*0008*/ 	.word	index@(Project)
	.align		4
        /*000c*/ 	.word	index@(vprintf)
	.align		4
        /*0010*/ 	.word	0x00000000
	.align		4
        /*0014*/ 	.word	0xfffffffe
	.align		4
        /*0018*/ 	.word	0x00000000
	.align		4
        /*001c*/ 	.word	0xfffffffd
	.align		4
        /*0020*/ 	.word	0x00000000
	.align		4
        /*0024*/ 	.word	0xfffffffc


//--------------------- .nv.constant4             --------------------------
	.section	.nv.constant4,"a",@progbits
	.align	8
	.align		8
.nv.constant4:
        /*0000*/ 	.dword	vprintf
	.align		8
        /*0008*/ 	.dword	$str


//--------------------- .text.Project             --------------------------
	.section	.text.Project,"ax",@progbits
	.align	128
        .global         Project
        .type           Project,@function
        .size           Project,(.L_x_2 - Project)
        .other          Project,@"STO_CUDA_ENTRY STV_DEFAULT"
Project:
.text.Project:
[----:B------:R-:W0:Y:S08]  /*0000*/  LDC R1, c[0x0][0x37c] ;  /* 0x0000df00ff017b82 */ /* 0x000e300000000800 */
[----:B------:R-:W1:Y:S01]  /*0010*/  LDC.64 R4, c[0x0][0x388] ;  /* 0x0000e200ff047b82 */ /* 0x000e620000000a00 */
[----:B------:R-:W1:Y:S01]  /*0020*/  LDCU.64 UR4, c[0x0][0x358] ;  /* 0x00006b00ff0477ac */ /* 0x000e620008000a00 */
[----:B0-----:R-:W-:Y:S01]  /*0030*/  VIADD R1, R1, 0xfffffff0 ;  /* 0xfffffff001017836 */ /* 0x001fe20000000000 */
[----:B------:R-:W0:Y:S01]  /*0040*/  LDCU.64 UR6, c[0x4][0x8] ;  /* 0x01000100ff0677ac */ /* 0x000e220008000a00 */
[----:B-1----:R-:W2:Y:S04]  /*0050*/  LDG.E.64 R2, desc[UR4][R4.64+0x8] ;  /* 0x0000080404027981 */ /* 0x002ea8000c1e1b00 */
[----:B------:R-:W1:Y:S02]  /*0060*/  LDC.64 R10, c[0x0][0x380] ;  /* 0x0000e000ff0a7b82 */ /* 0x000e640000000a00 */
[----:B-1----:R-:W3:Y:S04]  /*0070*/  LDG.E R0, desc[UR4][R10.64+0x4] ;  /* 0x000004040a007981 */ /* 0x002ee8000c1e1900 */
[----:B--2---:R-:W2:Y:S01]  /*0080*/  LD.E.64 R2, desc[UR4][R2.64+0x8] ;  /* 0x0000080402027980 */ /* 0x004ea2000c101b00 */
[----:B------:R-:W-:Y:S01]  /*0090*/  MOV R8, 0x0 ;  /* 0x0000000000087802 */ /* 0x000fe20000000f00 */
[----:B------:R-:W1:Y:S05]  /*00a0*/  LDCU UR4, c[0x0][0x2f8] ;  /* 0x00005f00ff0477ac */ /* 0x000e6a0008000800 */
[----:B------:R-:W4:Y:S01]  /*00b0*/  LDC.64 R8, c[0x4][R8] ;  /* 0x0100000008087b82 */ /* 0x000f220000000a00 */
[----:B------:R-:W5:Y:S01]  /*00c0*/  LDCU UR5, c[0x0][0x2fc] ;  /* 0x00005f80ff0577ac */ /* 0x000f620008000800 */
[----:B---3--:R3:W-:Y:S01]  /*00d0*/  STL [R1], R0 ;  /* 0x0000000001007387 */ /* 0x0087e20000100800 */
[----:B-1----:R-:W-:Y:S01]  /*00e0*/  IADD3 R6, P0, PT, R1, UR4, RZ ;  /* 0x0000000401067c10 */ /* 0x002fe2000ff1e0ff */
[----:B0-----:R-:W-:Y:S01]  /*00f0*/  IMAD.U32 R4, RZ, RZ, UR6 ;  /* 0x00000006ff047e24 */ /* 0x001fe2000f8e00ff */
[----:B------:R-:W-:-:S03]  /*0100*/  MOV R5, UR7 ;  /* 0x0000000700057c02 */ /* 0x000fc60008000f00 */
[----:B-----5:R-:W-:Y:S01]  /*0110*/  IMAD.X R7, RZ, RZ, UR5, P0 ;  /* 0x00000005ff077e24 */ /* 0x020fe200080e06ff */
[----:B--2-4-:R3:W-:Y:S07]  /*0120*/  STL.64 [R1+0x8], R2 ;  /* 0x0000080201007387 */ /* 0x0147ee0000100a00 */
[----:B------:R-:W-:-:S07]  /*0130*/  LEPC R20, `(.L_x_0) ;  /* 0x000000001014794e */ /* 0x000fce0000000000 */
[----:B---3--:R-:W-:Y:S05]  /*0140*/  CALL.ABS.NOINC R8 ;  /* 0x0000000008007343 */ /* 0x008fea0003c00000 */
.L_x_0:
[----:B------:R-:W-:Y:S05]  /*0150*/  WARPSYNC.ALL ;  /* 0x0000000000007948 */ /* 0x000fea0003800000 */
[----:B------:R-:W-:Y:S06]  /*0160*/  BAR.SYNC.DEFER_BLOCKING 0x0 ;  /* 0x0000000000007b1d */ /* 0x000fec0000010000 */
[----:B------:R-:W-:Y:S05]  /*0170*/  EXIT ;  /* 0x000000000000794d */ /* 0x000fea0003800000 */
.L_x_1:
[----:B------:R-:W-:-:S00]  /*0180*/  BRA `(.L_x_1) ;  /* 0xfffffffc00fc7947 */ /* 0x000fc0000383ffff */
[----:B------:R-:W-:-:S00]  /*0190*/  NOP ;  /* 0x0000000000007918 */ /* 0x000fc00000000000 */
        /* <DEDUP_REMOVED lines=14> */
.L_x_2:


//--------------------- .nv.global.init           --------------------------
	.section	.nv.global.init,"aw",@progbits
.nv.global.init:
	.type		$str,@object
	.size		$str,(.L_0 - $str)
$str:
        /*0000*/ 	.byte	0x48, 0x65, 0x6c, 0x6c, 0x6f, 0x20, 0x57, 0x6f, 0x72, 0x6c, 0x64, 0x20, 0x25, 0x64, 0x20, 0x0a
        /*0010*/ 	.byte	0x20, 0x25, 0x64, 0x00
.L_0:


//--------------------- .nv.shared.reserved.0     --------------------------
	.section	.nv.shared.reserved.0,"aw",@nobits
	.weak		__nv_reservedSMEM_offset_0_alias
	.size		__nv_reservedSMEM_offset_0_alias, 0, 64
	.other		__nv_reservedSMEM_offset_0_alias,@"STO_CUDA_RESERVED_SHARED STV_DEFAULT"
__nv_reservedSMEM_offset_0_alias:
	.zero		0
	.zero		64


//--------------------- .nv.constant0.Project     --------------------------
	.section	.nv.constant0.Project,"a",@progbits
	.sectionflags	@""
	.align	4
.nv.constant0.Project:
	.zero		912


//--------------------- SYMBOLS --------------------------

	.type		.nv.reservedSmem.offset0,@object
	.size		.nv.reservedSmem.offset0,0x4
	.type		vprintf,@function
